	.headerflags	@"EF_CUDA_TEXMODE_UNIFIED EF_CUDA_64BIT_ADDRESS EF_CUDA_ACCELERATORS EF_CUDA_SM90 EF_CUDA_VIRTUAL_SM(EF_CUDA_SM90)"
	.elftype	@"ET_EXEC"


//--------------------- .nv.info                  --------------------------
	.section	.nv.info,"",@"SHT_CUDA_INFO"
	.align	4


	//----- nvinfo : EIATTR_REGCOUNT
	.align		4
        /*0000*/ 	.byte	0x04, 0x2f
        /*0002*/ 	.short	(.L_1 - .L_0)
	.align		4
.L_0:
        /*0004*/ 	.word	index@(triton_poi_fused_cat_97)
        /*0008*/ 	.word	0x00000018


	//----- nvinfo : EIATTR_MIN_STACK_SIZE
	.align		4
.L_1:
        /*000c*/ 	.byte	0x04, 0x12
        /*000e*/ 	.short	(.L_3 - .L_2)
	.align		4
.L_2:
        /*0010*/ 	.word	index@(triton_poi_fused_cat_97)
        /*0014*/ 	.word	0x00000000


	//----- nvinfo : EIATTR_FRAME_SIZE
	.align		4
.L_3:
        /*0018*/ 	.byte	0x04, 0x11
        /*001a*/ 	.short	(.L_5 - .L_4)
	.align		4
.L_4:
        /*001c*/ 	.word	index@(triton_poi_fused_cat_97)
        /*0020*/ 	.word	0x00000000


	//----- nvinfo : EIATTR_MIN_STACK_SIZE
	.align		4
.L_5:
        /*0024*/ 	.byte	0x04, 0x12
        /*0026*/ 	.short	(.L_7 - .L_6)
	.align		4
.L_6:
        /*0028*/ 	.word	index@(triton_poi_fused_cat_97)
        /*002c*/ 	.word	0x00000000
.L_7:


//--------------------- .nv.info.triton_poi_fused_cat_97 --------------------------
	.section	.nv.info.triton_poi_fused_cat_97,"",@"SHT_CUDA_INFO"
	.sectionflags	@""
	.align	4


	//----- nvinfo : EIATTR_CUDA_API_VERSION
	.align		4
        /*0000*/ 	.byte	0x04, 0x37
        /*0002*/ 	.short	(.L_9 - .L_8)
.L_8:
        /*0004*/ 	.word	0x0000007c


	//----- nvinfo : EIATTR_KPARAM_INFO
	.align		4
.L_9:
        /*0008*/ 	.byte	0x04, 0x17
        /*000a*/ 	.short	(.L_11 - .L_10)
.L_10:
        /*000c*/ 	.word	0x00000000
        /*0010*/ 	.short	0x0006
        /*0012*/ 	.short	0x0030
        /*0014*/ 	.byte	0x00, 0xf0, 0x11, 0x00


	//----- nvinfo : EIATTR_KPARAM_INFO
	.align		4
.L_11:
        /*0018*/ 	.byte	0x04, 0x17
        /*001a*/ 	.short	(.L_13 - .L_12)
.L_12:
        /*001c*/ 	.word	0x00000000
        /*0020*/ 	.short	0x0005
        /*0022*/ 	.short	0x0028
        /*0024*/ 	.byte	0x00, 0xf4, 0x21, 0x00


	//----- nvinfo : EIATTR_KPARAM_INFO
	.align		4
.L_13:
        /*0028*/ 	.byte	0x04, 0x17
        /*002a*/ 	.short	(.L_15 - .L_14)
.L_14:
        /*002c*/ 	.word	0x00000000
        /*0030*/ 	.short	0x0004
        /*0032*/ 	.short	0x0020
        /*0034*/ 	.byte	0x00, 0xf4, 0x21, 0x00


	//----- nvinfo : EIATTR_KPARAM_INFO
	.align		4
.L_15:
        /*0038*/ 	.byte	0x04, 0x17
        /*003a*/ 	.short	(.L_17 - .L_16)
.L_16:
        /*003c*/ 	.word	0x00000000
        /*0040*/ 	.short	0x0003
        /*0042*/ 	.short	0x0018
        /*0044*/ 	.byte	0x00, 0xf4, 0x21, 0x00


	//----- nvinfo : EIATTR_KPARAM_INFO
	.align		4
.L_17:
        /*0048*/ 	.byte	0x04, 0x17
        /*004a*/ 	.short	(.L_19 - .L_18)
.L_18:
        /*004c*/ 	.word	0x00000000
        /*0050*/ 	.short	0x0002
        /*0052*/ 	.short	0x0010
        /*0054*/ 	.byte	0x00, 0xf4, 0x21, 0x00


	//----- nvinfo : EIATTR_KPARAM_INFO
	.align		4
.L_19:
        /*0058*/ 	.byte	0x04, 0x17
        /*005a*/ 	.short	(.L_21 - .L_20)
.L_20:
        /*005c*/ 	.word	0x00000000
        /*0060*/ 	.short	0x0001
        /*0062*/ 	.short	0x0008
        /*0064*/ 	.byte	0x00, 0xf4, 0x21, 0x00


	//----- nvinfo : EIATTR_KPARAM_INFO
	.align		4
.L_21:
        /*0068*/ 	.byte	0x04, 0x17
        /*006a*/ 	.short	(.L_23 - .L_22)
.L_22:
        /*006c*/ 	.word	0x00000000
        /*0070*/ 	.short	0x0000
        /*0072*/ 	.short	0x0000
        /*0074*/ 	.byte	0x00, 0xf4, 0x21, 0x00


	//----- nvinfo : EIATTR_SPARSE_MMA_MASK
	.align		4
.L_23:
        /*0078*/ 	.byte	0x03, 0x50
        /*007a*/ 	.short	0x0000


	//----- nvinfo : EIATTR_MAXREG_COUNT
	.align		4
        /*007c*/ 	.byte	0x03, 0x1b
        /*007e*/ 	.short	0x00ff


	//----- nvinfo : EIATTR_EXIT_INSTR_OFFSETS
	.align		4
        /*0080*/ 	.byte	0x04, 0x1c
        /*0082*/ 	.short	(.L_25 - .L_24)


	//   ....[0]....
.L_24:
        /*0084*/ 	.word	0x00000240


	//   ....[1]....
        /*0088*/ 	.word	0x00000260


	//----- nvinfo : EIATTR_REQNTID
	.align		4
.L_25:
        /*008c*/ 	.byte	0x04, 0x10
        /*008e*/ 	.short	(.L_27 - .L_26)
.L_26:
        /*0090*/ 	.word	0x00000080
        /*0094*/ 	.word	0x00000001
        /*0098*/ 	.word	0x00000001


	//----- nvinfo : EIATTR_CBANK_PARAM_SIZE
	.align		4
.L_27:
        /*009c*/ 	.byte	0x03, 0x19
        /*009e*/ 	.short	0x0034


	//----- nvinfo : EIATTR_PARAM_CBANK
	.align		4
        /*00a0*/ 	.byte	0x04, 0x0a
        /*00a2*/ 	.short	(.L_29 - .L_28)
	.align		4
.L_28:
        /*00a4*/ 	.word	index@(.nv.constant0.triton_poi_fused_cat_97)
        /*00a8*/ 	.short	0x0210
        /*00aa*/ 	.short	0x0034


	//----- nvinfo : EIATTR_SW_WAR
	.align		4
.L_29:
        /*00ac*/ 	.byte	0x04, 0x36
        /*00ae*/ 	.short	(.L_31 - .L_30)
.L_30:
        /*00b0*/ 	.word	0x00000008
.L_31:


//--------------------- .nv.callgraph             --------------------------
	.section	.nv.callgraph,"",@"SHT_CUDA_CALLGRAPH"
	.align	4
	.sectionentsize	8
	.align		4
        /*0000*/ 	.word	0x00000000
	.align		4
        /*0004*/ 	.word	0xffffffff
	.align		4
        /*0008*/ 	.word	0x00000000
	.align		4
        /*000c*/ 	.word	0xfffffffe
	.align		4
        /*0010*/ 	.word	0x00000000
	.align		4
        /*0014*/ 	.word	0xfffffffd
	.align		4
        /*0018*/ 	.word	0x00000000
	.align		4
        /*001c*/ 	.word	0xfffffffc


//--------------------- .text.triton_poi_fused_cat_97 --------------------------
	.section	.text.triton_poi_fused_cat_97,"ax",@progbits
	.align	128
        .global         triton_poi_fused_cat_97
        .type           triton_poi_fused_cat_97,@function
        .size           triton_poi_fused_cat_97,(.L_x_1 - triton_poi_fused_cat_97)
        .other          triton_poi_fused_cat_97,@"STO_CUDA_ENTRY STV_DEFAULT"
triton_poi_fused_cat_97:
.text.triton_poi_fused_cat_97:
[----:B------:R-:W0:Y:S01]  /*0000*/  LDC R1, c[0x0][0x28] ;  /* 0x00000a00ff017b82 */ /* 0x000e220000000800 */
[----:B------:R-:W1:Y:S07]  /*0010*/  S2R R0, SR_TID.X ;  /* 0x0000000000007919 */ /* 0x000e6e0000002100 */
[----:B------:R-:W2:Y:S01]  /*0020*/  LDC.64 R10, c[0x0][0x210] ;  /* 0x00008400ff0a7b82 */ /* 0x000ea20000000a00 */
[----:B------:R-:W-:Y:S01]  /*0030*/  CS2R R2, SRZ ;  /* 0x0000000000027805 */ /* 0x000fe2000001ff00 */
[----:B------:R-:W-:Y:S01]  /*0040*/  ULDC.64 UR4, c[0x0][0x208] ;  /* 0x0000820000047ab9 */ /* 0x000fe20000000a00 */
[----:B------:R-:W3:Y:S05]  /*0050*/  S2R R15, SR_CTAID.X ;  /* 0x00000000000f7919 */ /* 0x000eea0000002500 */
[----:B------:R-:W4:Y:S08]  /*0060*/  LDC.64 R12, c[0x0][0x218] ;  /* 0x00008600ff0c7b82 */ /* 0x000f300000000a00 */
[----:B------:R-:W5:Y:S08]  /*0070*/  LDC.64 R8, c[0x0][0x220] ;  /* 0x00008800ff087b82 */ /* 0x000f700000000a00 */
[----:B------:R-:W4:Y:S01]  /*0080*/  LDC.64 R6, c[0x0][0x228] ;  /* 0x00008a00ff067b82 */ /* 0x000f220000000a00 */
[----:B-1----:R-:W-:-:S07]  /*0090*/  SHF.L.U32 R0, R0, 0x1, RZ ;  /* 0x0000000100007819 */ /* 0x002fce00000006ff */
[----:B------:R-:W1:Y:S01]  /*00a0*/  LDC.64 R4, c[0x0][0x230] ;  /* 0x00008c00ff047b82 */ /* 0x000e620000000a00 */
[----:B------:R-:W-:-:S04]  /*00b0*/  LOP3.LUT R0, R0, 0xfe, RZ, 0xc0, !PT ;  /* 0x000000fe00007812 */ /* 0x000fc800078ec0ff */
[----:B---3--:R-:W-:-:S04]  /*00c0*/  LEA R15, R15, R0, 0x8 ;  /* 0x000000000f0f7211 */ /* 0x008fc800078e40ff */
[C---:B------:R-:W-:Y:S01]  /*00d0*/  ISETP.GE.AND P0, PT, R15.reuse, 0x200, PT ;  /* 0x000002000f00780c */ /* 0x040fe20003f06270 */
[----:B--2---:R-:W-:-:S12]  /*00e0*/  IMAD.WIDE R10, R15, 0x4, R10 ;  /* 0x000000040f0a7825 */ /* 0x004fd800078e020a */
[----:B------:R2:W3:Y:S01]  /*00f0*/  @!P0 LDG.E.64 R2, desc[UR4][R10.64] ;  /* 0x000000040a028981 */ /* 0x0004e2000c1e1b00 */
[----:B------:R-:W-:-:S04]  /*0100*/  SHF.R.S32.HI R0, RZ, 0x1f, R15 ;  /* 0x0000001fff007819 */ /* 0x000fc8000001140f */
[----:B------:R-:W-:-:S04]  /*0110*/  LEA.HI R0, R0, R15, RZ, 0x7 ;  /* 0x0000000f00007211 */ /* 0x000fc800078f38ff */
[----:B------:R-:W-:Y:S01]  /*0120*/  LOP3.LUT R14, R0, 0xffffff80, RZ, 0xc0, !PT ;  /* 0xffffff80000e7812 */ /* 0x000fe200078ec0ff */
[----:B--2---:R-:W2:Y:S01]  /*0130*/  LDC.64 R10, c[0x0][0x238] ;  /* 0x00008e00ff0a7b82 */ /* 0x004ea20000000a00 */
[----:B------:R-:W-:-:S03]  /*0140*/  SHF.R.S32.HI R0, RZ, 0x7, R0 ;  /* 0x00000007ff007819 */ /* 0x000fc60000011400 */
[----:B------:R-:W-:-:S04]  /*0150*/  IMAD.IADD R15, R15, 0x1, -R14 ;  /* 0x000000010f0f7824 */ /* 0x000fc800078e0a0e */
[----:B------:R-:W-:-:S04]  /*0160*/  IMAD R15, R0, 0xe00, R15 ;  /* 0x00000e00000f7824 */ /* 0x000fc800078e020f */
[----:B----4-:R-:W-:Y:S01]  /*0170*/  IMAD.WIDE R12, R15, 0x4, R12 ;  /* 0x000000040f0c7825 */ /* 0x010fe200078e020c */
[----:B------:R-:W-:-:S05]  /*0180*/  IADD3 R17, R14, R15, RZ ;  /* 0x0000000f0e117210 */ /* 0x000fca0007ffe0ff */
[----:B------:R-:W-:Y:S02]  /*0190*/  IMAD.IADD R19, R14, 0x1, R17 ;  /* 0x000000010e137824 */ /* 0x000fe400078e0211 */
[----:B-----5:R-:W-:-:S03]  /*01a0*/  IMAD.WIDE R8, R17, 0x4, R8 ;  /* 0x0000000411087825 */ /* 0x020fc600078e0208 */
[----:B------:R-:W-:Y:S01]  /*01b0*/  IADD3 R21, R14, R19, RZ ;  /* 0x000000130e157210 */ /* 0x000fe20007ffe0ff */
[----:B0-----:R-:W-:-:S04]  /*01c0*/  IMAD.WIDE R6, R19, 0x4, R6 ;  /* 0x0000000413067825 */ /* 0x001fc800078e0206 */
[----:B-1----:R-:W-:-:S04]  /*01d0*/  IMAD.WIDE R4, R21, 0x4, R4 ;  /* 0x0000000415047825 */ /* 0x002fc800078e0204 */
[----:B------:R-:W-:-:S04]  /*01e0*/  IMAD.IADD R21, R14, 0x1, R21 ;  /* 0x000000010e157824 */ /* 0x000fc800078e0215 */
[----:B--2---:R-:W-:Y:S01]  /*01f0*/  IMAD.WIDE R10, R21, 0x4, R10 ;  /* 0x00000004150a7825 */ /* 0x004fe200078e020a */
[----:B---3--:R0:W-:Y:S04]  /*0200*/  @!P0 STG.E.64 desc[UR4][R12.64], R2 ;  /* 0x000000020c008986 */ /* 0x0081e8000c101b04 */
[----:B------:R0:W-:Y:S04]  /*0210*/  @!P0 STG.E.64 desc[UR4][R8.64], R2 ;  /* 0x0000000208008986 */ /* 0x0001e8000c101b04 */
[----:B------:R0:W-:Y:S04]  /*0220*/  @!P0 STG.E.64 desc[UR4][R6.64], R2 ;  /* 0x0000000206008986 */ /* 0x0001e8000c101b04 */
[----:B------:R0:W-:Y:S02]  /*0230*/  @!P0 STG.E.64 desc[UR4][R4.64], R2 ;  /* 0x0000000204008986 */ /* 0x0001e4000c101b04 */
[----:B0-----:R-:W-:Y:S05]  /*0240*/  @P0 EXIT ;  /* 0x000000000000094d */ /* 0x001fea0003800000 */
[----:B------:R-:W-:Y:S01]  /*0250*/  STG.E.64 desc[UR4][R10.64], R2 ;  /* 0x000000020a007986 */ /* 0x000fe2000c101b04 */
[----:B------:R-:W-:Y:S05]  /*0260*/  EXIT ;  /* 0x000000000000794d */ /* 0x000fea0003800000 */
.L_x_0:
[----:B------:R-:W-:-:S00]  /*0270*/  BRA `(.L_x_0) ;  /* 0xfffffffc00fc7947 */ /* 0x000fc0000383ffff */
[----:B------:R-:W-:-:S00]  /*0280*/  NOP ;  /* 0x0000000000007918 */ /* 0x000fc00000000000 */
[----:B------:R-:W-:-:S00]  /*0290*/  NOP ;  /* 0x0000000000007918 */ /* 0x000fc00000000000 */
[----:B------:R-:W-:-:S00]  /*02a0*/  NOP ;  /* 0x0000000000007918 */ /* 0x000fc00000000000 */
[----:B------:R-:W-:-:S00]  /*02b0*/  NOP ;  /* 0x0000000000007918 */ /* 0x000fc00000000000 */
[----:B------:R-:W-:-:S00]  /*02c0*/  NOP ;  /* 0x0000000000007918 */ /* 0x000fc00000000000 */
[----:B------:R-:W-:-:S00]  /*02d0*/  NOP ;  /* 0x0000000000007918 */ /* 0x000fc00000000000 */
[----:B------:R-:W-:-:S00]  /*02e0*/  NOP ;  /* 0x0000000000007918 */ /* 0x000fc00000000000 */
[----:B------:R-:W-:-:S00]  /*02f0*/  NOP ;  /* 0x0000000000007918 */ /* 0x000fc00000000000 */
.L_x_1:


//--------------------- .nv.constant0.triton_poi_fused_cat_97 --------------------------
	.section	.nv.constant0.triton_poi_fused_cat_97,"a",@progbits
	.sectionflags	@""
	.align	4
.nv.constant0.triton_poi_fused_cat_97:
	.zero		580
